	.headerflags	@"EF_CUDA_TEXMODE_UNIFIED EF_CUDA_64BIT_ADDRESS EF_CUDA_ACCELERATORS EF_CUDA_SM90 EF_CUDA_VIRTUAL_SM(EF_CUDA_SM90)"
	.elftype	@"ET_EXEC"


//--------------------- .nv.info                  --------------------------
	.section	.nv.info,"",@"SHT_CUDA_INFO"
	.align	4


	//----- nvinfo : EIATTR_REGCOUNT
	.align		4
        /*0000*/ 	.byte	0x04, 0x2f
        /*0002*/ 	.short	(.L_1 - .L_0)
	.align		4
.L_0:
        /*0004*/ 	.word	index@(triton_poi_fused_cat_4)
        /*0008*/ 	.word	0x00000020


	//----- nvinfo : EIATTR_MIN_STACK_SIZE
	.align		4
.L_1:
        /*000c*/ 	.byte	0x04, 0x12
        /*000e*/ 	.short	(.L_3 - .L_2)
	.align		4
.L_2:
        /*0010*/ 	.word	index@(triton_poi_fused_cat_4)
        /*0014*/ 	.word	0x00000000


	//----- nvinfo : EIATTR_FRAME_SIZE
	.align		4
.L_3:
        /*0018*/ 	.byte	0x04, 0x11
        /*001a*/ 	.short	(.L_5 - .L_4)
	.align		4
.L_4:
        /*001c*/ 	.word	index@(triton_poi_fused_cat_4)
        /*0020*/ 	.word	0x00000000


	//----- nvinfo : EIATTR_MIN_STACK_SIZE
	.align		4
.L_5:
        /*0024*/ 	.byte	0x04, 0x12
        /*0026*/ 	.short	(.L_7 - .L_6)
	.align		4
.L_6:
        /*0028*/ 	.word	index@(triton_poi_fused_cat_4)
        /*002c*/ 	.word	0x00000000
.L_7:


//--------------------- .nv.info.triton_poi_fused_cat_4 --------------------------
	.section	.nv.info.triton_poi_fused_cat_4,"",@"SHT_CUDA_INFO"
	.sectionflags	@""
	.align	4


	//----- nvinfo : EIATTR_CUDA_API_VERSION
	.align		4
        /*0000*/ 	.byte	0x04, 0x37
        /*0002*/ 	.short	(.L_9 - .L_8)
.L_8:
        /*0004*/ 	.word	0x0000007c


	//----- nvinfo : EIATTR_KPARAM_INFO
	.align		4
.L_9:
        /*0008*/ 	.byte	0x04, 0x17
        /*000a*/ 	.short	(.L_11 - .L_10)
.L_10:
        /*000c*/ 	.word	0x00000000
        /*0010*/ 	.short	0x0004
        /*0012*/ 	.short	0x0020
        /*0014*/ 	.byte	0x00, 0xf0, 0x11, 0x00


	//----- nvinfo : EIATTR_KPARAM_INFO
	.align		4
.L_11:
        /*0018*/ 	.byte	0x04, 0x17
        /*001a*/ 	.short	(.L_13 - .L_12)
.L_12:
        /*001c*/ 	.word	0x00000000
        /*0020*/ 	.short	0x0003
        /*0022*/ 	.short	0x0018
        /*0024*/ 	.byte	0x00, 0xf4, 0x21, 0x00


	//----- nvinfo : EIATTR_KPARAM_INFO
	.align		4
.L_13:
        /*0028*/ 	.byte	0x04, 0x17
        /*002a*/ 	.short	(.L_15 - .L_14)
.L_14:
        /*002c*/ 	.word	0x00000000
        /*0030*/ 	.short	0x0002
        /*0032*/ 	.short	0x0010
        /*0034*/ 	.byte	0x00, 0xf4, 0x21, 0x00


	//----- nvinfo : EIATTR_KPARAM_INFO
	.align		4
.L_15:
        /*0038*/ 	.byte	0x04, 0x17
        /*003a*/ 	.short	(.L_17 - .L_16)
.L_16:
        /*003c*/ 	.word	0x00000000
        /*0040*/ 	.short	0x0001
        /*0042*/ 	.short	0x0008
        /*0044*/ 	.byte	0x00, 0xf4, 0x21, 0x00


	//----- nvinfo : EIATTR_KPARAM_INFO
	.align		4
.L_17:
        /*0048*/ 	.byte	0x04, 0x17
        /*004a*/ 	.short	(.L_19 - .L_18)
.L_18:
        /*004c*/ 	.word	0x00000000
        /*0050*/ 	.short	0x0000
        /*0052*/ 	.short	0x0000
        /*0054*/ 	.byte	0x00, 0xf4, 0x21, 0x00


	//----- nvinfo : EIATTR_SPARSE_MMA_MASK
	.align		4
.L_19:
        /*0058*/ 	.byte	0x03, 0x50
        /*005a*/ 	.short	0x0000


	//----- nvinfo : EIATTR_MAXREG_COUNT
	.align		4
        /*005c*/ 	.byte	0x03, 0x1b
        /*005e*/ 	.short	0x00ff


	//----- nvinfo : EIATTR_EXIT_INSTR_OFFSETS
	.align		4
        /*0060*/ 	.byte	0x04, 0x1c
        /*0062*/ 	.short	(.L_21 - .L_20)


	//   ....[0]....
.L_20:
        /*0064*/ 	.word	0x00000840


	//----- nvinfo : EIATTR_REQNTID
	.align		4
.L_21:
        /*0068*/ 	.byte	0x04, 0x10
        /*006a*/ 	.short	(.L_23 - .L_22)
.L_22:
        /*006c*/ 	.word	0x00000080
        /*0070*/ 	.word	0x00000001
        /*0074*/ 	.word	0x00000001


	//----- nvinfo : EIATTR_CBANK_PARAM_SIZE
	.align		4
.L_23:
        /*0078*/ 	.byte	0x03, 0x19
        /*007a*/ 	.short	0x0024


	//----- nvinfo : EIATTR_PARAM_CBANK
	.align		4
        /*007c*/ 	.byte	0x04, 0x0a
        /*007e*/ 	.short	(.L_25 - .L_24)
	.align		4
.L_24:
        /*0080*/ 	.word	index@(.nv.constant0.triton_poi_fused_cat_4)
        /*0084*/ 	.short	0x0210
        /*0086*/ 	.short	0x0024


	//----- nvinfo : EIATTR_SW_WAR
	.align		4
.L_25:
        /*0088*/ 	.byte	0x04, 0x36
        /*008a*/ 	.short	(.L_27 - .L_26)
.L_26:
        /*008c*/ 	.word	0x00000008
.L_27:


//--------------------- .nv.callgraph             --------------------------
	.section	.nv.callgraph,"",@"SHT_CUDA_CALLGRAPH"
	.align	4
	.sectionentsize	8
	.align		4
        /*0000*/ 	.word	0x00000000
	.align		4
        /*0004*/ 	.word	0xffffffff
	.align		4
        /*0008*/ 	.word	0x00000000
	.align		4
        /*000c*/ 	.word	0xfffffffe
	.align		4
        /*0010*/ 	.word	0x00000000
	.align		4
        /*0014*/ 	.word	0xfffffffd
	.align		4
        /*0018*/ 	.word	0x00000000
	.align		4
        /*001c*/ 	.word	0xfffffffc


//--------------------- .text.triton_poi_fused_cat_4 --------------------------
	.section	.text.triton_poi_fused_cat_4,"ax",@progbits
	.align	128
        .global         triton_poi_fused_cat_4
        .type           triton_poi_fused_cat_4,@function
        .size           triton_poi_fused_cat_4,(.L_x_1 - triton_poi_fused_cat_4)
        .other          triton_poi_fused_cat_4,@"STO_CUDA_ENTRY STV_DEFAULT"
triton_poi_fused_cat_4:
.text.triton_poi_fused_cat_4:
[----:B------:R-:W-:Y:S01]  /*0000*/  LDC R1, c[0x0][0x28] ;  /* 0x00000a00ff017b82 */ /* 0x000fe20000000800 */
[----:B------:R-:W1:Y:S07]  /*0010*/  S2R R0, SR_TID.X ;  /* 0x0000000000007919 */ /* 0x000e6e0000002100 */
[----:B------:R-:W2:Y:S01]  /*0020*/  LDC.64 R14, c[0x0][0x220] ;  /* 0x00008800ff0e7b82 */ /* 0x000ea20000000a00 */
[----:B------:R-:W-:Y:S01]  /*0030*/  IMAD.MOV.U32 R18, RZ, RZ, RZ ;  /* 0x000000ffff127224 */ /* 0x000fe200078e00ff */
[----:B------:R-:W-:Y:S01]  /*0040*/  ULDC.64 UR4, c[0x0][0x208] ;  /* 0x0000820000047ab9 */ /* 0x000fe20000000a00 */
[----:B------:R-:W3:Y:S05]  /*0050*/  S2R R3, SR_CTAID.X ;  /* 0x0000000000037919 */ /* 0x000eea0000002500 */
[----:B------:R-:W4:Y:S08]  /*0060*/  LDC.64 R28, c[0x0][0x218] ;  /* 0x00008600ff1c7b82 */ /* 0x000f300000000a00 */
[----:B------:R-:W5:Y:S01]  /*0070*/  LDC.64 R22, c[0x0][0x210] ;  /* 0x00008400ff167b82 */ /* 0x000f620000000a00 */
[----:B-1----:R-:W-:Y:S01]  /*0080*/  IMAD.SHL.U32 R0, R0, 0x4, RZ ;  /* 0x0000000400007824 */ /* 0x002fe200078e00ff */
[----:B---3--:R-:W-:-:S04]  /*0090*/  SHF.R.S32.HI R9, RZ, 0x15, R3 ;  /* 0x00000015ff097819 */ /* 0x008fc80000011403 */
[----:B------:R-:W-:Y:S02]  /*00a0*/  LOP3.LUT R0, R0, 0x1fc, RZ, 0xc0, !PT ;  /* 0x000001fc00007812 */ /* 0x000fe400078ec0ff */
[----:B------:R-:W-:-:S03]  /*00b0*/  SGXT R9, R9, 0x1 ;  /* 0x000000010909781a */ /* 0x000fc60000000200 */
[----:B------:R-:W-:-:S05]  /*00c0*/  IMAD R0, R3, 0x400, R0 ;  /* 0x0000040003007824 */ /* 0x000fca00078e0200 */
[----:B------:R-:W-:Y:S02]  /*00d0*/  LEA.HI R2, R9, R0, RZ, 0xc ;  /* 0x0000000009027211 */ /* 0x000fe400078f60ff */
[----:B------:R-:W-:Y:S02]  /*00e0*/  SHF.R.S32.HI R3, RZ, 0x1f, R0 ;  /* 0x0000001fff037819 */ /* 0x000fe40000011400 */
[----:B------:R-:W-:Y:S02]  /*00f0*/  SHF.R.S32.HI R4, RZ, 0xc, R2 ;  /* 0x0000000cff047819 */ /* 0x000fe40000011402 */
[----:B------:R-:W-:Y:S02]  /*0100*/  LOP3.LUT R5, R2, 0xfffff000, RZ, 0xc0, !PT ;  /* 0xfffff00002057812 */ /* 0x000fe400078ec0ff */
[----:B------:R-:W-:Y:S02]  /*0110*/  LEA.HI R6, R4, R4, RZ, 0x6 ;  /* 0x0000000404067211 */ /* 0x000fe400078f30ff */
[----:B------:R-:W-:-:S02]  /*0120*/  LEA.HI R3, R3, R0, RZ, 0x12 ;  /* 0x0000000003037211 */ /* 0x000fc400078f90ff */
[----:B------:R-:W-:Y:S01]  /*0130*/  LOP3.LUT R7, R6, 0xffffffc0, RZ, 0xc0, !PT ;  /* 0xffffffc006077812 */ /* 0x000fe200078ec0ff */
[----:B------:R-:W-:Y:S01]  /*0140*/  IMAD.IADD R6, R0, 0x1, -R5 ;  /* 0x0000000100067824 */ /* 0x000fe200078e0a05 */
[----:B------:R-:W-:-:S03]  /*0150*/  SHF.R.S32.HI R17, RZ, 0x12, R3 ;  /* 0x00000012ff117819 */ /* 0x000fc60000011403 */
[----:B------:R-:W-:Y:S01]  /*0160*/  IMAD.IADD R2, R4, 0x1, -R7 ;  /* 0x0000000104027824 */ /* 0x000fe200078e0a07 */
[----:B------:R-:W-:Y:S01]  /*0170*/  CS2R R4, SRZ ;  /* 0x0000000000047805 */ /* 0x000fe2000001ff00 */
[----:B------:R-:W-:Y:S02]  /*0180*/  IMAD R6, R17, 0x20000, R6 ;  /* 0x0002000011067824 */ /* 0x000fe400078e0206 */
[C---:B------:R-:W-:Y:S01]  /*0190*/  VIADD R13, R2.reuse, 0xffffffe0 ;  /* 0xffffffe0020d7836 */ /* 0x040fe20000000000 */
[----:B------:R-:W-:-:S03]  /*01a0*/  ISETP.GT.AND P3, PT, R2, 0x1f, PT ;  /* 0x0000001f0200780c */ /* 0x000fc60003f64270 */
[C---:B------:R-:W-:Y:S01]  /*01b0*/  IMAD R11, R13.reuse, 0x1000, R6 ;  /* 0x000010000d0b7824 */ /* 0x040fe200078e0206 */
[----:B------:R-:W-:Y:S01]  /*01c0*/  CS2R R6, SRZ ;  /* 0x0000000000067805 */ /* 0x000fe2000001ff00 */
[----:B--2---:R-:W-:-:S04]  /*01d0*/  IMAD.WIDE R12, R13, 0x4, R14 ;  /* 0x000000040d0c7825 */ /* 0x004fc800078e020e */
[----:B------:R-:W-:Y:S02]  /*01e0*/  VIADD R16, R0, 0x200 ;  /* 0x0000020000107836 */ /* 0x000fe40000000000 */
[----:B----4-:R-:W-:Y:S02]  /*01f0*/  IMAD.WIDE R10, R11, 0x4, R28 ;  /* 0x000000040b0a7825 */ /* 0x010fe400078e021c */
[----:B------:R-:W2:Y:S01]  /*0200*/  @P3 LDG.E.EL R18, desc[UR4][R12.64] ;  /* 0x000000040c123981 */ /* 0x000ea2000c2e1900 */
[----:B------:R-:W-:Y:S02]  /*0210*/  LEA.HI R9, R9, R16, RZ, 0xc ;  /* 0x0000001009097211 */ /* 0x000fe400078f60ff */
[----:B------:R-:W-:Y:S01]  /*0220*/  SHF.R.S32.HI R19, RZ, 0x1f, R16 ;  /* 0x0000001fff137819 */ /* 0x000fe20000011410 */
[----:B------:R1:W3:Y:S01]  /*0230*/  @P3 LDG.E.128 R4, desc[UR4][R10.64] ;  /* 0x000000040a043981 */ /* 0x0002e2000c1e1d00 */
[----:B------:R-:W-:Y:S02]  /*0240*/  SHF.R.S32.HI R8, RZ, 0xc, R9 ;  /* 0x0000000cff087819 */ /* 0x000fe40000011409 */
[----:B------:R-:W-:-:S02]  /*0250*/  CS2R R24, SRZ ;  /* 0x0000000000187805 */ /* 0x000fc4000001ff00 */
[----:B------:R-:W-:Y:S01]  /*0260*/  LOP3.LUT R21, R9, 0xfffff000, RZ, 0xc0, !PT ;  /* 0xfffff00009157812 */ /* 0x000fe200078ec0ff */
[----:B------:R-:W-:Y:S01]  /*0270*/  IMAD.MOV.U32 R26, RZ, RZ, RZ ;  /* 0x000000ffff1a7224 */ /* 0x000fe200078e00ff */
[----:B------:R-:W-:Y:S02]  /*0280*/  LOP3.LUT R9, R3, 0xfffc0000, RZ, 0xc0, !PT ;  /* 0xfffc000003097812 */ /* 0x000fe400078ec0ff */
[----:B------:R-:W-:Y:S01]  /*0290*/  LEA.HI R20, R8, R8, RZ, 0x6 ;  /* 0x0000000808147211 */ /* 0x000fe200078f30ff */
[----:B------:R-:W4:Y:S01]  /*02a0*/  @P3 LDG.E.EL R24, desc[UR4][R12.64] ;  /* 0x000000040c183981 */ /* 0x000f22000c2e1900 */
[----:B------:R-:W-:Y:S01]  /*02b0*/  LEA.HI R19, R19, R16, RZ, 0x12 ;  /* 0x0000001013137211 */ /* 0x000fe200078f90ff */
[----:B-1----:R-:W-:Y:S01]  /*02c0*/  IMAD.IADD R10, R0, 0x1, -R9 ;  /* 0x00000001000a7824 */ /* 0x002fe200078e0a09 */
[----:B------:R-:W-:Y:S01]  /*02d0*/  LOP3.LUT R9, R20, 0xffffffc0, RZ, 0xc0, !PT ;  /* 0xffffffc014097812 */ /* 0x000fe200078ec0ff */
[----:B------:R-:W-:Y:S01]  /*02e0*/  IMAD.IADD R20, R16, 0x1, -R21 ;  /* 0x0000000110147824 */ /* 0x000fe200078e0a15 */
[----:B------:R-:W-:Y:S01]  /*02f0*/  SHF.R.S32.HI R3, RZ, 0x12, R19 ;  /* 0x00000012ff037819 */ /* 0x000fe20000011413 */
[----:B------:R-:W4:Y:S01]  /*0300*/  @P3 LDG.E.EL R25, desc[UR4][R12.64] ;  /* 0x000000040c193981 */ /* 0x000f22000c2e1900 */
[----:B------:R-:W-:Y:S01]  /*0310*/  LOP3.LUT R19, R19, 0xfffc0000, RZ, 0xc0, !PT ;  /* 0xfffc000013137812 */ /* 0x000fe200078ec0ff */
[----:B------:R-:W-:Y:S01]  /*0320*/  IMAD.IADD R9, R8, 0x1, -R9 ;  /* 0x0000000108097824 */ /* 0x000fe200078e0a09 */
[----:B------:R-:W-:Y:S01]  /*0330*/  ISETP.GE.AND P0, PT, R2, 0x20, PT ;  /* 0x000000200200780c */ /* 0x000fe20003f06270 */
[----:B------:R-:W-:Y:S01]  /*0340*/  IMAD R20, R3, 0x20000, R20 ;  /* 0x0002000003147824 */ /* 0x000fe200078e0214 */
[----:B------:R1:W4:Y:S01]  /*0350*/  @P3 LDG.E.EL R26, desc[UR4][R12.64] ;  /* 0x000000040c1a3981 */ /* 0x000322000c2e1900 */
[----:B------:R-:W-:Y:S01]  /*0360*/  IMAD.IADD R16, R16, 0x1, -R19 ;  /* 0x0000000110107824 */ /* 0x000fe200078e0a13 */
[----:B------:R-:W-:Y:S01]  /*0370*/  ISETP.GT.AND P2, PT, R9, 0x1f, PT ;  /* 0x0000001f0900780c */ /* 0x000fe20003f44270 */
[----:B------:R-:W-:Y:S01]  /*0380*/  IMAD R17, R17, 0x20000, R10 ;  /* 0x0002000011117824 */ /* 0x000fe200078e020a */
[----:B------:R-:W-:Y:S01]  /*0390*/  ISETP.GE.AND P1, PT, R9, 0x20, PT ;  /* 0x000000200900780c */ /* 0x000fe20003f26270 */
[----:B------:R-:W-:-:S02]  /*03a0*/  IMAD R19, R3, 0x20000, R16 ;  /* 0x0002000003137824 */ /* 0x000fc400078e0210 */
[----:B------:R-:W-:-:S04]  /*03b0*/  VIADD R3, R9, 0xffffffe0 ;  /* 0xffffffe009037836 */ /* 0x000fc80000000000 */
[C---:B------:R-:W-:Y:S01]  /*03c0*/  IMAD R27, R3.reuse, 0x1000, R20 ;  /* 0x00001000031b7824 */ /* 0x040fe200078e0214 */
[----:B------:R-:W-:Y:S01]  /*03d0*/  CS2R R20, SRZ ;  /* 0x0000000000147805 */ /* 0x000fe2000001ff00 */
[----:B------:R-:W-:Y:S01]  /*03e0*/  IMAD.WIDE R14, R3, 0x4, R14 ;  /* 0x00000004030e7825 */ /* 0x000fe200078e020e */
[----:B------:R-:W-:Y:S02]  /*03f0*/  CS2R R2, SRZ ;  /* 0x0000000000027805 */ /* 0x000fe4000001ff00 */
[----:B-1----:R-:W-:Y:S02]  /*0400*/  CS2R R12, SRZ ;  /* 0x00000000000c7805 */ /* 0x002fe4000001ff00 */
[----:B------:R-:W4:Y:S01]  /*0410*/  @P2 LDG.E.EL R21, desc[UR4][R14.64] ;  /* 0x000000040e152981 */ /* 0x000f22000c2e1900 */
[----:B------:R-:W-:-:S03]  /*0420*/  IMAD.WIDE R28, R27, 0x4, R28 ;  /* 0x000000041b1c7825 */ /* 0x000fc600078e021c */
[----:B------:R-:W4:Y:S04]  /*0430*/  @P2 LDG.E.EL R20, desc[UR4][R14.64] ;  /* 0x000000040e142981 */ /* 0x000f28000c2e1900 */
[----:B------:R-:W4:Y:S04]  /*0440*/  @P2 LDG.E.EL R2, desc[UR4][R14.64] ;  /* 0x000000040e022981 */ /* 0x000f28000c2e1900 */
[----:B------:R1:W4:Y:S01]  /*0450*/  @P2 LDG.E.EL R3, desc[UR4][R14.64] ;  /* 0x000000040e032981 */ /* 0x000322000c2e1900 */
[----:B------:R-:W-:Y:S02]  /*0460*/  CS2R R8, SRZ ;  /* 0x0000000000087805 */ /* 0x000fe4000001ff00 */
[----:B------:R-:W-:Y:S01]  /*0470*/  CS2R R10, SRZ ;  /* 0x00000000000a7805 */ /* 0x000fe2000001ff00 */
[----:B-----5:R-:W-:-:S05]  /*0480*/  IMAD.WIDE R16, R17, 0x4, R22 ;  /* 0x0000000411107825 */ /* 0x020fca00078e0216 */
[----:B------:R5:W4:Y:S01]  /*0490*/  @!P0 LDG.E.128 R8, desc[UR4][R16.64] ;  /* 0x0000000410088981 */ /* 0x000b22000c1e1d00 */
[----:B-1----:R-:W-:-:S06]  /*04a0*/  CS2R R14, SRZ ;  /* 0x00000000000e7805 */ /* 0x002fcc000001ff00 */
[----:B------:R-:W4:Y:S01]  /*04b0*/  @P2 LDG.E.128 R12, desc[UR4][R28.64] ;  /* 0x000000041c0c2981 */ /* 0x000f22000c1e1d00 */
[----:B------:R-:W-:Y:S01]  /*04c0*/  IMAD.WIDE R22, R19, 0x4, R22 ;  /* 0x0000000413167825 */ /* 0x000fe200078e0216 */
[----:B-----5:R-:W-:Y:S02]  /*04d0*/  CS2R R16, SRZ ;  /* 0x0000000000107805 */ /* 0x020fe4000001ff00 */
[----:B--2---:R-:W-:Y:S02]  /*04e0*/  SEL R27, R18, RZ, P3 ;  /* 0x000000ff121b7207 */ /* 0x004fe40001800000 */
[----:B------:R-:W-:-:S06]  /*04f0*/  CS2R R18, SRZ ;  /* 0x0000000000127805 */ /* 0x000fcc000001ff00 */
[----:B------:R-:W2:Y:S01]  /*0500*/  @!P1 LDG.E.128 R16, desc[UR4][R22.64] ;  /* 0x0000000416109981 */ /* 0x000ea2000c1e1d00 */
[----:B---3--:R-:W-:Y:S02]  /*0510*/  SEL R4, R4, RZ, P3 ;  /* 0x000000ff04047207 */ /* 0x008fe40001800000 */
[----:B------:R-:W-:Y:S02]  /*0520*/  SEL R5, R5, RZ, P3 ;  /* 0x000000ff05057207 */ /* 0x000fe40001800000 */
[C---:B------:R-:W-:Y:S01]  /*0530*/  FSETP.GEU.AND P6, PT, R4.reuse, -R27, PT ;  /* 0x8000001b0400720b */ /* 0x040fe20003fce000 */
[----:B------:R-:W-:Y:S01]  /*0540*/  FADD R4, R4, R27 ;  /* 0x0000001b04047221 */ /* 0x000fe20000000000 */
[----:B----4-:R-:W-:Y:S02]  /*0550*/  SEL R24, R24, RZ, P3 ;  /* 0x000000ff18187207 */ /* 0x010fe40001800000 */
[----:B------:R-:W-:Y:S02]  /*0560*/  SEL R6, R6, RZ, P3 ;  /* 0x000000ff06067207 */ /* 0x000fe40001800000 */
[----:B------:R-:W-:-:S02]  /*0570*/  SEL R7, R7, RZ, P3 ;  /* 0x000000ff07077207 */ /* 0x000fc40001800000 */
[----:B------:R-:W-:Y:S02]  /*0580*/  SEL R27, R25, RZ, P3 ;  /* 0x000000ff191b7207 */ /* 0x000fe40001800000 */
[----:B------:R-:W-:Y:S01]  /*0590*/  SEL R26, R26, RZ, P3 ;  /* 0x000000ff1a1a7207 */ /* 0x000fe20001800000 */
[C---:B------:R-:W-:Y:S01]  /*05a0*/  FADD R25, R5.reuse, R24 ;  /* 0x0000001805197221 */ /* 0x040fe20000000000 */
[----:B------:R-:W-:Y:S01]  /*05b0*/  FSETP.GEU.AND P3, PT, R5, -R24, PT ;  /* 0x800000180500720b */ /* 0x000fe20003f6e000 */
[C---:B------:R-:W-:Y:S01]  /*05c0*/  FADD R24, R6.reuse, R27 ;  /* 0x0000001b06187221 */ /* 0x040fe20000000000 */
[----:B------:R-:W-:Y:S01]  /*05d0*/  FSETP.GEU.AND P4, PT, R6, -R27, PT ;  /* 0x8000001b0600720b */ /* 0x000fe20003f8e000 */
[C---:B------:R-:W-:Y:S01]  /*05e0*/  FADD R5, R7.reuse, R26 ;  /* 0x0000001a07057221 */ /* 0x040fe20000000000 */
[----:B------:R-:W-:Y:S02]  /*05f0*/  FSETP.GEU.AND P5, PT, R7, -R26, PT ;  /* 0x8000001a0700720b */ /* 0x000fe40003fae000 */
[----:B------:R-:W1:Y:S01]  /*0600*/  LDC.64 R6, c[0x0][0x228] ;  /* 0x00008a00ff067b82 */ /* 0x000e620000000a00 */
[----:B------:R-:W-:-:S02]  /*0610*/  SEL R21, R21, RZ, P2 ;  /* 0x000000ff15157207 */ /* 0x000fc40001000000 */
[----:B------:R-:W-:Y:S02]  /*0620*/  SEL R20, R20, RZ, P2 ;  /* 0x000000ff14147207 */ /* 0x000fe40001000000 */
[----:B------:R-:W-:Y:S02]  /*0630*/  SEL R8, R8, RZ, !P0 ;  /* 0x000000ff08087207 */ /* 0x000fe40004000000 */
[----:B------:R-:W-:Y:S02]  /*0640*/  @P0 SEL R8, R4, RZ, P6 ;  /* 0x000000ff04080207 */ /* 0x000fe40003000000 */
[----:B------:R-:W-:Y:S02]  /*0650*/  SEL R12, R12, RZ, P2 ;  /* 0x000000ff0c0c7207 */ /* 0x000fe40001000000 */
[----:B------:R-:W-:Y:S02]  /*0660*/  SEL R13, R13, RZ, P2 ;  /* 0x000000ff0d0d7207 */ /* 0x000fe40001000000 */
[C---:B------:R-:W-:Y:S01]  /*0670*/  FSETP.GEU.AND P6, PT, R12.reuse, -R21, PT ;  /* 0x800000150c00720b */ /* 0x040fe20003fce000 */
[----:B------:R-:W-:Y:S01]  /*0680*/  FADD R4, R12, R21 ;  /* 0x000000150c047221 */ /* 0x000fe20000000000 */
[----:B------:R-:W-:-:S02]  /*0690*/  SEL R21, R2, RZ, P2 ;  /* 0x000000ff02157207 */ /* 0x000fc40001000000 */
[----:B------:R-:W-:Y:S02]  /*06a0*/  SEL R14, R14, RZ, P2 ;  /* 0x000000ff0e0e7207 */ /* 0x000fe40001000000 */
[----:B------:R-:W-:Y:S02]  /*06b0*/  SEL R15, R15, RZ, P2 ;  /* 0x000000ff0f0f7207 */ /* 0x000fe40001000000 */
[----:B------:R-:W-:Y:S02]  /*06c0*/  SEL R2, R3, RZ, P2 ;  /* 0x000000ff03027207 */ /* 0x000fe40001000000 */
[----:B------:R-:W-:Y:S02]  /*06d0*/  SEL R9, R9, RZ, !P0 ;  /* 0x000000ff09097207 */ /* 0x000fe40004000000 */
[----:B------:R-:W-:Y:S02]  /*06e0*/  SEL R10, R10, RZ, !P0 ;  /* 0x000000ff0a0a7207 */ /* 0x000fe40004000000 */
[----:B------:R-:W-:-:S02]  /*06f0*/  @P0 SEL R9, R25, RZ, P3 ;  /* 0x000000ff19090207 */ /* 0x000fc40001800000 */
[----:B------:R-:W-:Y:S02]  /*0700*/  @P0 SEL R10, R24, RZ, P4 ;  /* 0x000000ff180a0207 */ /* 0x000fe40002000000 */
[C---:B------:R-:W-:Y:S01]  /*0710*/  FSETP.GEU.AND P3, PT, R13.reuse, -R20, PT ;  /* 0x800000140d00720b */ /* 0x040fe20003f6e000 */
[----:B------:R-:W-:Y:S01]  /*0720*/  FADD R13, R13, R20 ;  /* 0x000000140d0d7221 */ /* 0x000fe20000000000 */
[C---:B------:R-:W-:Y:S01]  /*0730*/  FSETP.GEU.AND P4, PT, R14.reuse, -R21, PT ;  /* 0x800000150e00720b */ /* 0x040fe20003f8e000 */
[----:B------:R-:W-:Y:S01]  /*0740*/  FADD R14, R14, R21 ;  /* 0x000000150e0e7221 */ /* 0x000fe20000000000 */
[C---:B------:R-:W-:Y:S01]  /*0750*/  FSETP.GEU.AND P2, PT, R15.reuse, -R2, PT ;  /* 0x800000020f00720b */ /* 0x040fe20003f4e000 */
[----:B------:R-:W-:Y:S01]  /*0760*/  FADD R2, R15, R2 ;  /* 0x000000020f027221 */ /* 0x000fe20000000000 */
[----:B------:R-:W-:Y:S01]  /*0770*/  SEL R11, R11, RZ, !P0 ;  /* 0x000000ff0b0b7207 */ /* 0x000fe20004000000 */
[----:B-1----:R-:W-:Y:S01]  /*0780*/  IMAD.WIDE R6, R0, 0x4, R6 ;  /* 0x0000000400067825 */ /* 0x002fe200078e0206 */
[----:B------:R-:W-:-:S05]  /*0790*/  @P0 SEL R11, R5, RZ, P5 ;  /* 0x000000ff050b0207 */ /* 0x000fca0002800000 */
[----:B------:R-:W-:Y:S01]  /*07a0*/  STG.E.128 desc[UR4][R6.64], R8 ;  /* 0x0000000806007986 */ /* 0x000fe2000c101d04 */
[----:B--2---:R-:W-:Y:S02]  /*07b0*/  SEL R16, R16, RZ, !P1 ;  /* 0x000000ff10107207 */ /* 0x004fe40004800000 */
[----:B------:R-:W-:Y:S02]  /*07c0*/  SEL R17, R17, RZ, !P1 ;  /* 0x000000ff11117207 */ /* 0x000fe40004800000 */
[----:B------:R-:W-:Y:S02]  /*07d0*/  SEL R18, R18, RZ, !P1 ;  /* 0x000000ff12127207 */ /* 0x000fe40004800000 */
[----:B------:R-:W-:Y:S02]  /*07e0*/  SEL R19, R19, RZ, !P1 ;  /* 0x000000ff13137207 */ /* 0x000fe40004800000 */
[----:B------:R-:W-:Y:S02]  /*07f0*/  @P1 SEL R16, R4, RZ, P6 ;  /* 0x000000ff04101207 */ /* 0x000fe40003000000 */
[----:B------:R-:W-:-:S02]  /*0800*/  @P1 SEL R17, R13, RZ, P3 ;  /* 0x000000ff0d111207 */ /* 0x000fc40001800000 */
[----:B------:R-:W-:Y:S02]  /*0810*/  @P1 SEL R18, R14, RZ, P4 ;  /* 0x000000ff0e121207 */ /* 0x000fe40002000000 */
[----:B------:R-:W-:-:S05]  /*0820*/  @P1 SEL R19, R2, RZ, P2 ;  /* 0x000000ff02131207 */ /* 0x000fca0001000000 */
[----:B------:R-:W-:Y:S01]  /*0830*/  STG.E.128 desc[UR4][R6.64+0x800], R16 ;  /* 0x0008001006007986 */ /* 0x000fe2000c101d04 */
[----:B------:R-:W-:Y:S05]  /*0840*/  EXIT ;  /* 0x000000000000794d */ /* 0x000fea0003800000 */
.L_x_0:
[----:B------:R-:W-:-:S00]  /*0850*/  BRA `(.L_x_0) ;  /* 0xfffffffc00fc7947 */ /* 0x000fc0000383ffff */
[----:B------:R-:W-:-:S00]  /*0860*/  NOP ;  /* 0x0000000000007918 */ /* 0x000fc00000000000 */
        /* <DEDUP_REMOVED lines=9> */
.L_x_1:


//--------------------- .nv.constant0.triton_poi_fused_cat_4 --------------------------
	.section	.nv.constant0.triton_poi_fused_cat_4,"a",@progbits
	.sectionflags	@""
	.align	4
.nv.constant0.triton_poi_fused_cat_4:
	.zero		564
